//
// Generated by NVIDIA NVVM Compiler
//
// Compiler Build ID: CL-36424714
// Cuda compilation tools, release 13.0, V13.0.88
// Based on NVVM 20.0.0
//

.version 9.0
.target sm_100
.address_size 64

	// .globl	_Z13RadixSort_gpuPfPjS0_j
// _ZZ13RadixSort_gpuPfPjS0_jE10list_index has been demoted
// _ZZ13RadixSort_gpuPfPjS0_jE7min_val has been demoted
// _ZZ13RadixSort_gpuPfPjS0_jE7min_tid has been demoted

.visible .entry _Z13RadixSort_gpuPfPjS0_j(
	.param .u64 .ptr .align 1 _Z13RadixSort_gpuPfPjS0_j_param_0,
	.param .u64 .ptr .align 1 _Z13RadixSort_gpuPfPjS0_j_param_1,
	.param .u64 .ptr .align 1 _Z13RadixSort_gpuPfPjS0_j_param_2,
	.param .u32 _Z13RadixSort_gpuPfPjS0_j_param_3
)
{
	.reg .pred 	%p<37>;
	.reg .b32 	%r<164>;
	.reg .b32 	%f<4>;
	.reg .b64 	%rd<42>;
	// demoted variable
	.shared .align 4 .b8 _ZZ13RadixSort_gpuPfPjS0_jE10list_index[4096];
	// demoted variable
	.shared .align 4 .u32 _ZZ13RadixSort_gpuPfPjS0_jE7min_val;
	// demoted variable
	.shared .align 4 .u32 _ZZ13RadixSort_gpuPfPjS0_jE7min_tid;
	ld.param.u64 	%rd10, [_Z13RadixSort_gpuPfPjS0_j_param_0];
	ld.param.u64 	%rd11, [_Z13RadixSort_gpuPfPjS0_j_param_1];
	ld.param.u64 	%rd12, [_Z13RadixSort_gpuPfPjS0_j_param_2];
	ld.param.u32 	%r62, [_Z13RadixSort_gpuPfPjS0_j_param_3];
	cvta.to.global.u64 	%rd1, %rd12;
	cvta.to.global.u64 	%rd2, %rd10;
	cvta.to.global.u64 	%rd3, %rd11;
	mov.u32 	%r1, %tid.x;
	mov.u32 	%r2, %ntid.x;
	mov.u32 	%r63, %ctaid.x;
	mul.lo.s32 	%r64, %r63, %r2;
	shl.b32 	%r65, %r64, 8;
	add.s32 	%r66, %r65, %r1;
	setp.ge.u32 	%p1, %r66, %r62;
	@%p1 bra 	$L__BB0_52;
	mov.b32 	%r139, 0;
$L__BB0_2:
	setp.ge.u32 	%p2, %r1, %r62;
	mov.b32 	%r145, 0;
	mov.u32 	%r141, %r145;
	@%p2 bra 	$L__BB0_12;
	setp.eq.s32 	%p3, %r139, 0;
	@%p3 bra 	$L__BB0_7;
	mov.b32 	%r70, 1;
	shl.b32 	%r4, %r70, %r139;
	mov.b32 	%r141, 0;
	mov.u32 	%r147, %r1;
	mov.u32 	%r145, %r141;
$L__BB0_5:
	mul.wide.s32 	%rd13, %r147, 4;
	add.s64 	%rd14, %rd3, %rd13;
	ld.global.u32 	%r19, [%rd14];
	and.b32  	%r71, %r19, %r4;
	setp.eq.s32 	%p4, %r71, 0;
	@%p4 bra 	$L__BB0_53;
	add.s32 	%r72, %r141, %r1;
	mul.wide.u32 	%rd15, %r72, 4;
	add.s64 	%rd16, %rd1, %rd15;
	st.global.u32 	[%rd16], %r19;
	add.s32 	%r141, %r141, %r2;
	bra.uni 	$L__BB0_54;
$L__BB0_7:
	mov.b32 	%r141, 0;
	mov.u32 	%r140, %r1;
	mov.u32 	%r145, %r141;
$L__BB0_8:
	mul.wide.s32 	%rd19, %r140, 4;
	add.s64 	%rd20, %rd2, %rd19;
	ld.global.f32 	%f1, [%rd20];
	mov.b32 	%r75, %f1;
	not.b32 	%r76, %r75;
	abs.f32 	%f2, %f1;
	neg.f32 	%f3, %f2;
	mov.b32 	%r77, %f3;
	setp.lt.s32 	%p6, %r75, 0;
	selp.b32 	%r8, %r76, %r77, %p6;
	and.b32  	%r78, %r8, 1;
	setp.eq.b32 	%p7, %r78, 1;
	not.pred 	%p8, %p7;
	@%p8 bra 	$L__BB0_10;
	add.s32 	%r79, %r141, %r1;
	mul.wide.u32 	%rd21, %r79, 4;
	add.s64 	%rd22, %rd1, %rd21;
	st.global.u32 	[%rd22], %r8;
	add.s32 	%r141, %r141, %r2;
	bra.uni 	$L__BB0_11;
$L__BB0_10:
	add.s32 	%r80, %r145, %r1;
	mul.wide.u32 	%rd23, %r80, 4;
	add.s64 	%rd24, %rd3, %rd23;
	st.global.u32 	[%rd24], %r8;
	add.s32 	%r145, %r145, %r2;
$L__BB0_11:
	add.s32 	%r140, %r140, %r2;
	setp.lt.u32 	%p9, %r140, %r62;
	@%p9 bra 	$L__BB0_8;
$L__BB0_12:
	setp.eq.s32 	%p10, %r141, 0;
	@%p10 bra 	$L__BB0_15;
	mov.b32 	%r152, 0;
$L__BB0_14:
	add.s32 	%r82, %r152, %r1;
	mul.wide.s32 	%rd25, %r82, 4;
	add.s64 	%rd26, %rd1, %rd25;
	ld.global.u32 	%r83, [%rd26];
	add.s32 	%r84, %r82, %r145;
	mul.wide.u32 	%rd27, %r84, 4;
	add.s64 	%rd28, %rd3, %rd27;
	st.global.u32 	[%rd28], %r83;
	add.s32 	%r152, %r152, %r2;
	setp.lt.u32 	%p11, %r152, %r141;
	@%p11 bra 	$L__BB0_14;
$L__BB0_15:
	add.s32 	%r139, %r139, 1;
	setp.ne.s32 	%p12, %r139, 32;
	@%p12 bra 	$L__BB0_2;
	shl.b32 	%r86, %r1, 2;
	mov.u32 	%r87, _ZZ13RadixSort_gpuPfPjS0_jE10list_index;
	add.s32 	%r28, %r87, %r86;
	mov.b32 	%r161, 0;
	st.shared.u32 	[%r28], %r161;
	bar.sync 	0;
	and.b32  	%r29, %r62, 3;
	setp.lt.u32 	%p13, %r62, 4;
	@%p13 bra 	$L__BB0_43;
	and.b32  	%r161, %r62, -4;
	neg.s32 	%r153, %r161;
	add.s64 	%rd40, %rd2, 8;
$L__BB0_18:
	ld.shared.u32 	%r89, [%r28];
	mad.lo.s32 	%r33, %r89, %r2, %r1;
	setp.ge.u32 	%p14, %r33, %r62;
	mov.b32 	%r154, -1;
	@%p14 bra 	$L__BB0_20;
	mul.wide.u32 	%rd29, %r33, 4;
	add.s64 	%rd30, %rd3, %rd29;
	ld.global.u32 	%r154, [%rd30];
$L__BB0_20:
	bar.sync 	0;
	mov.b32 	%r90, -1;
	st.shared.u32 	[_ZZ13RadixSort_gpuPfPjS0_jE7min_tid], %r90;
	st.shared.u32 	[_ZZ13RadixSort_gpuPfPjS0_jE7min_val], %r90;
	atom.shared.min.u32 	%r91, [_ZZ13RadixSort_gpuPfPjS0_jE7min_val], %r154;
	bar.sync 	0;
	ld.shared.u32 	%r92, [_ZZ13RadixSort_gpuPfPjS0_jE7min_val];
	setp.ne.s32 	%p15, %r92, %r154;
	@%p15 bra 	$L__BB0_22;
	atom.shared.min.u32 	%r93, [_ZZ13RadixSort_gpuPfPjS0_jE7min_tid], %r1;
$L__BB0_22:
	bar.sync 	0;
	ld.shared.u32 	%r94, [_ZZ13RadixSort_gpuPfPjS0_jE7min_tid];
	setp.ne.s32 	%p16, %r94, %r1;
	ld.shared.u32 	%r155, [%r28];
	@%p16 bra 	$L__BB0_24;
	add.s32 	%r155, %r155, 1;
	st.shared.u32 	[%r28], %r155;
	ld.shared.u32 	%r95, [_ZZ13RadixSort_gpuPfPjS0_jE7min_val];
	setp.gt.s32 	%p17, %r95, -1;
	selp.b32 	%r96, -1, -2147483648, %p17;
	xor.b32  	%r97, %r96, %r95;
	st.global.u32 	[%rd40+-8], %r97;
$L__BB0_24:
	mad.lo.s32 	%r39, %r155, %r2, %r1;
	setp.ge.u32 	%p18, %r39, %r62;
	mov.b32 	%r156, -1;
	@%p18 bra 	$L__BB0_26;
	mul.wide.u32 	%rd31, %r39, 4;
	add.s64 	%rd32, %rd3, %rd31;
	ld.global.u32 	%r156, [%rd32];
$L__BB0_26:
	bar.sync 	0;
	mov.b32 	%r99, -1;
	st.shared.u32 	[_ZZ13RadixSort_gpuPfPjS0_jE7min_tid], %r99;
	st.shared.u32 	[_ZZ13RadixSort_gpuPfPjS0_jE7min_val], %r99;
	atom.shared.min.u32 	%r100, [_ZZ13RadixSort_gpuPfPjS0_jE7min_val], %r156;
	bar.sync 	0;
	ld.shared.u32 	%r101, [_ZZ13RadixSort_gpuPfPjS0_jE7min_val];
	setp.ne.s32 	%p19, %r101, %r156;
	@%p19 bra 	$L__BB0_28;
	atom.shared.min.u32 	%r102, [_ZZ13RadixSort_gpuPfPjS0_jE7min_tid], %r1;
$L__BB0_28:
	bar.sync 	0;
	ld.shared.u32 	%r103, [_ZZ13RadixSort_gpuPfPjS0_jE7min_tid];
	setp.ne.s32 	%p20, %r103, %r1;
	ld.shared.u32 	%r157, [%r28];
	@%p20 bra 	$L__BB0_30;
	add.s32 	%r157, %r157, 1;
	st.shared.u32 	[%r28], %r157;
	ld.shared.u32 	%r104, [_ZZ13RadixSort_gpuPfPjS0_jE7min_val];
	setp.gt.s32 	%p21, %r104, -1;
	selp.b32 	%r105, -1, -2147483648, %p21;
	xor.b32  	%r106, %r105, %r104;
	st.global.u32 	[%rd40+-4], %r106;
$L__BB0_30:
	mad.lo.s32 	%r45, %r157, %r2, %r1;
	setp.ge.u32 	%p22, %r45, %r62;
	mov.b32 	%r158, -1;
	@%p22 bra 	$L__BB0_32;
	mul.wide.u32 	%rd33, %r45, 4;
	add.s64 	%rd34, %rd3, %rd33;
	ld.global.u32 	%r158, [%rd34];
$L__BB0_32:
	bar.sync 	0;
	mov.b32 	%r108, -1;
	st.shared.u32 	[_ZZ13RadixSort_gpuPfPjS0_jE7min_tid], %r108;
	st.shared.u32 	[_ZZ13RadixSort_gpuPfPjS0_jE7min_val], %r108;
	atom.shared.min.u32 	%r109, [_ZZ13RadixSort_gpuPfPjS0_jE7min_val], %r158;
	bar.sync 	0;
	ld.shared.u32 	%r110, [_ZZ13RadixSort_gpuPfPjS0_jE7min_val];
	setp.ne.s32 	%p23, %r110, %r158;
	@%p23 bra 	$L__BB0_34;
	atom.shared.min.u32 	%r111, [_ZZ13RadixSort_gpuPfPjS0_jE7min_tid], %r1;
$L__BB0_34:
	bar.sync 	0;
	ld.shared.u32 	%r112, [_ZZ13RadixSort_gpuPfPjS0_jE7min_tid];
	setp.ne.s32 	%p24, %r112, %r1;
	ld.shared.u32 	%r159, [%r28];
	@%p24 bra 	$L__BB0_36;
	add.s32 	%r159, %r159, 1;
	st.shared.u32 	[%r28], %r159;
	ld.shared.u32 	%r113, [_ZZ13RadixSort_gpuPfPjS0_jE7min_val];
	setp.gt.s32 	%p25, %r113, -1;
	selp.b32 	%r114, -1, -2147483648, %p25;
	xor.b32  	%r115, %r114, %r113;
	st.global.u32 	[%rd40], %r115;
$L__BB0_36:
	mad.lo.s32 	%r51, %r159, %r2, %r1;
	setp.ge.u32 	%p26, %r51, %r62;
	mov.b32 	%r160, -1;
	@%p26 bra 	$L__BB0_38;
	mul.wide.u32 	%rd35, %r51, 4;
	add.s64 	%rd36, %rd3, %rd35;
	ld.global.u32 	%r160, [%rd36];
$L__BB0_38:
	bar.sync 	0;
	mov.b32 	%r117, -1;
	st.shared.u32 	[_ZZ13RadixSort_gpuPfPjS0_jE7min_tid], %r117;
	st.shared.u32 	[_ZZ13RadixSort_gpuPfPjS0_jE7min_val], %r117;
	atom.shared.min.u32 	%r118, [_ZZ13RadixSort_gpuPfPjS0_jE7min_val], %r160;
	bar.sync 	0;
	ld.shared.u32 	%r119, [_ZZ13RadixSort_gpuPfPjS0_jE7min_val];
	setp.ne.s32 	%p27, %r119, %r160;
	@%p27 bra 	$L__BB0_40;
	atom.shared.min.u32 	%r120, [_ZZ13RadixSort_gpuPfPjS0_jE7min_tid], %r1;
$L__BB0_40:
	bar.sync 	0;
	ld.shared.u32 	%r121, [_ZZ13RadixSort_gpuPfPjS0_jE7min_tid];
	setp.ne.s32 	%p28, %r121, %r1;
	@%p28 bra 	$L__BB0_42;
	ld.shared.u32 	%r122, [%r28];
	add.s32 	%r123, %r122, 1;
	st.shared.u32 	[%r28], %r123;
	ld.shared.u32 	%r124, [_ZZ13RadixSort_gpuPfPjS0_jE7min_val];
	setp.gt.s32 	%p29, %r124, -1;
	selp.b32 	%r125, -1, -2147483648, %p29;
	xor.b32  	%r126, %r125, %r124;
	st.global.u32 	[%rd40+4], %r126;
$L__BB0_42:
	add.s32 	%r153, %r153, 4;
	add.s64 	%rd40, %rd40, 16;
	setp.ne.s32 	%p30, %r153, 0;
	@%p30 bra 	$L__BB0_18;
$L__BB0_43:
	setp.eq.s32 	%p31, %r29, 0;
	@%p31 bra 	$L__BB0_52;
	mul.wide.u32 	%rd37, %r161, 4;
	add.s64 	%rd41, %rd2, %rd37;
	neg.s32 	%r162, %r29;
$L__BB0_45:
	.pragma "nounroll";
	ld.shared.u32 	%r128, [%r28];
	mad.lo.s32 	%r58, %r128, %r2, %r1;
	setp.ge.u32 	%p32, %r58, %r62;
	mov.b32 	%r163, -1;
	@%p32 bra 	$L__BB0_47;
	mul.wide.u32 	%rd38, %r58, 4;
	add.s64 	%rd39, %rd3, %rd38;
	ld.global.u32 	%r163, [%rd39];
$L__BB0_47:
	bar.sync 	0;
	mov.b32 	%r129, -1;
	st.shared.u32 	[_ZZ13RadixSort_gpuPfPjS0_jE7min_tid], %r129;
	st.shared.u32 	[_ZZ13RadixSort_gpuPfPjS0_jE7min_val], %r129;
	atom.shared.min.u32 	%r130, [_ZZ13RadixSort_gpuPfPjS0_jE7min_val], %r163;
	bar.sync 	0;
	ld.shared.u32 	%r131, [_ZZ13RadixSort_gpuPfPjS0_jE7min_val];
	setp.ne.s32 	%p33, %r131, %r163;
	@%p33 bra 	$L__BB0_49;
	atom.shared.min.u32 	%r132, [_ZZ13RadixSort_gpuPfPjS0_jE7min_tid], %r1;
$L__BB0_49:
	bar.sync 	0;
	ld.shared.u32 	%r133, [_ZZ13RadixSort_gpuPfPjS0_jE7min_tid];
	setp.ne.s32 	%p34, %r133, %r1;
	@%p34 bra 	$L__BB0_51;
	ld.shared.u32 	%r134, [%r28];
	add.s32 	%r135, %r134, 1;
	st.shared.u32 	[%r28], %r135;
	ld.shared.u32 	%r136, [_ZZ13RadixSort_gpuPfPjS0_jE7min_val];
	setp.gt.s32 	%p35, %r136, -1;
	selp.b32 	%r137, -1, -2147483648, %p35;
	xor.b32  	%r138, %r137, %r136;
	st.global.u32 	[%rd41], %r138;
$L__BB0_51:
	add.s64 	%rd41, %rd41, 4;
	add.s32 	%r162, %r162, 1;
	setp.ne.s32 	%p36, %r162, 0;
	@%p36 bra 	$L__BB0_45;
$L__BB0_52:
	ret;
$L__BB0_53:
	add.s32 	%r73, %r145, %r1;
	mul.wide.u32 	%rd17, %r73, 4;
	add.s64 	%rd18, %rd3, %rd17;
	st.global.u32 	[%rd18], %r19;
	add.s32 	%r145, %r145, %r2;
$L__BB0_54:
	add.s32 	%r147, %r147, %r2;
	setp.lt.u32 	%p5, %r147, %r62;
	@%p5 bra 	$L__BB0_5;
	bra.uni 	$L__BB0_12;

}


// ===== COMPILED SASS (sm_100) =====

	.target	sm_100

	.elftype	@"ET_EXEC"


//--------------------- .note.nv.tkinfo           --------------------------
	.section	.note.nv.tkinfo,"",@"SHT_NOTE"
	.sectionflags	@"SHF_NOTE_NV_TKINFO"
	.tkinfo
        /*0018*/ 	.word	0x00000002
        /*0030*/ 	.string	""
        /*0030*/ 	.string	"ptxas"
        /*0030*/ 	.string	"Cuda compilation tools, release 13.0, V13.0.88"
        /*0030*/ 	.string	"Build cuda_13.0.r13.0/compiler.36424714_0"
        /*0030*/ 	.string	"-arch sm_100 -m 64 "



//--------------------- .note.nv.cuinfo           --------------------------
	.section	.note.nv.cuinfo,"",@"SHT_NOTE"
	.sectionflags	@"SHF_NOTE_NV_CUINFO"
        /*0018*/ 	.short	0x0002
        /*001a*/ 	.short	0x0064
        /*001c*/ 	.short	0x0082
	.zero		2


//--------------------- .nv.info                  --------------------------
	.section	.nv.info,"",@"SHT_CUDA_INFO"
	.align	4


	//----- nvinfo : EIATTR_REGCOUNT
	.align		4
        /*0000*/ 	.byte	0x04, 0x2f
        /*0002*/ 	.short	(.L_1 - .L_0)
	.align		4
.L_0:
        /*0004*/ 	.word	index@(_Z13RadixSort_gpuPfPjS0_j)
        /*0008*/ 	.word	0x00000019


	//----- nvinfo : EIATTR_FRAME_SIZE
	.align		4
.L_1:
        /*000c*/ 	.byte	0x04, 0x11
        /*000e*/ 	.short	(.L_3 - .L_2)
	.align		4
.L_2:
        /*0010*/ 	.word	index@(_Z13RadixSort_gpuPfPjS0_j)
        /*0014*/ 	.word	0x00000000


	//----- nvinfo : EIATTR_MIN_STACK_SIZE
	.align		4
.L_3:
        /*0018*/ 	.byte	0x04, 0x12
        /*001a*/ 	.short	(.L_5 - .L_4)
	.align		4
.L_4:
        /*001c*/ 	.word	index@(_Z13RadixSort_gpuPfPjS0_j)
        /*0020*/ 	.word	0x00000000
.L_5:


//--------------------- .nv.compat                --------------------------
	.section	.nv.compat,"",@"SHT_CUDA_COMPAT_INFO"
	.align	4
        /*0000*/ 	.byte	0x02, 0x09, 0x00, 0x00, 0x02, 0x02, 0x01, 0x00, 0x02, 0x05, 0x05, 0x00, 0x03, 0x07, 0x01, 0x01
        /*0010*/ 	.byte	0x02, 0x03, 0x00, 0x00, 0x02, 0x06, 0x01, 0x00, 0x04, 0x0b, 0x08, 0x00, 0x09, 0x00, 0x00, 0x00
        /*0020*/ 	.byte	0x00, 0x00, 0x00, 0x00


//--------------------- .nv.info._Z13RadixSort_gpuPfPjS0_j --------------------------
	.section	.nv.info._Z13RadixSort_gpuPfPjS0_j,"",@"SHT_CUDA_INFO"
	.sectionflags	@""
	.align	4


	//----- nvinfo : EIATTR_CUDA_API_VERSION
	.align		4
        /*0000*/ 	.byte	0x04, 0x37
        /*0002*/ 	.short	(.L_7 - .L_6)
.L_6:
        /*0004*/ 	.word	0x00000082


	//----- nvinfo : EIATTR_KPARAM_INFO
	.align		4
.L_7:
        /*0008*/ 	.byte	0x04, 0x17
        /*000a*/ 	.short	(.L_9 - .L_8)
.L_8:
        /*000c*/ 	.word	0x00000000
        /*0010*/ 	.short	0x0003
        /*0012*/ 	.short	0x0018
        /*0014*/ 	.byte	0x00, 0xf0, 0x11, 0x00


	//----- nvinfo : EIATTR_KPARAM_INFO
	.align		4
.L_9:
        /*0018*/ 	.byte	0x04, 0x17
        /*001a*/ 	.short	(.L_11 - .L_10)
.L_10:
        /*001c*/ 	.word	0x00000000
        /*0020*/ 	.short	0x0002
        /*0022*/ 	.short	0x0010
        /*0024*/ 	.byte	0x00, 0xf5, 0x21, 0x00


	//----- nvinfo : EIATTR_KPARAM_INFO
	.align		4
.L_11:
        /*0028*/ 	.byte	0x04, 0x17
        /*002a*/ 	.short	(.L_13 - .L_12)
.L_12:
        /*002c*/ 	.word	0x00000000
        /*0030*/ 	.short	0x0001
        /*0032*/ 	.short	0x0008
        /*0034*/ 	.byte	0x00, 0xf5, 0x21, 0x00


	//----- nvinfo : EIATTR_KPARAM_INFO
	.align		4
.L_13:
        /*0038*/ 	.byte	0x04, 0x17
        /*003a*/ 	.short	(.L_15 - .L_14)
.L_14:
        /*003c*/ 	.word	0x00000000
        /*0040*/ 	.short	0x0000
        /*0042*/ 	.short	0x0000
        /*0044*/ 	.byte	0x00, 0xf5, 0x21, 0x00


	//----- nvinfo : EIATTR_SPARSE_MMA_MASK
	.align		4
.L_15:
        /*0048*/ 	.byte	0x03, 0x50
        /*004a*/ 	.short	0x0000


	//----- nvinfo : EIATTR_MAXREG_COUNT
	.align		4
        /*004c*/ 	.byte	0x03, 0x1b
        /*004e*/ 	.short	0x00ff


	//----- nvinfo : EIATTR_NUM_BARRIERS
	.align		4
        /*0050*/ 	.byte	0x02, 0x4c
        /*0052*/ 	.byte	0x01
	.zero		1


	//----- nvinfo : EIATTR_MERCURY_ISA_VERSION
	.align		4
        /*0054*/ 	.byte	0x03, 0x5f
        /*0056*/ 	.short	0x0101


	//----- nvinfo : EIATTR_INT_WARP_WIDE_INSTR_OFFSETS
	.align		4
        /*0058*/ 	.byte	0x04, 0x31
        /*005a*/ 	.short	(.L_17 - .L_16)


	//   ....[0]....
.L_16:
        /*005c*/ 	.word	0x00000770


	//   ....[1]....
        /*0060*/ 	.word	0x00000850


	//   ....[2]....
        /*0064*/ 	.word	0x000008c0


	//   ....[3]....
        /*0068*/ 	.word	0x000008d0


	//   ....[4]....
        /*006c*/ 	.word	0x00000a80


	//   ....[5]....
        /*0070*/ 	.word	0x00000b00


	//   ....[6]....
        /*0074*/ 	.word	0x00000b70


	//   ....[7]....
        /*0078*/ 	.word	0x00000b80


	//   ....[8]....
        /*007c*/ 	.word	0x00000d10


	//   ....[9]....
        /*0080*/ 	.word	0x00000d90


	//   ....[10]....
        /*0084*/ 	.word	0x00000e00


	//   ....[11]....
        /*0088*/ 	.word	0x00000e10


	//   ....[12]....
        /*008c*/ 	.word	0x00000fa0


	//   ....[13]....
        /*0090*/ 	.word	0x00001030


	//   ....[14]....
        /*0094*/ 	.word	0x000010b0


	//   ....[15]....
        /*0098*/ 	.word	0x000010c0


	//   ....[16]....
        /*009c*/ 	.word	0x00001300


	//   ....[17]....
        /*00a0*/ 	.word	0x000013e0


	//   ....[18]....
        /*00a4*/ 	.word	0x00001450


	//   ....[19]....
        /*00a8*/ 	.word	0x00001460


	//----- nvinfo : EIATTR_VRC_CTA_INIT_COUNT
	.align		4
.L_17:
        /*00ac*/ 	.byte	0x02, 0x4a
	.zero		1
	.zero		1


	//----- nvinfo : EIATTR_EXIT_INSTR_OFFSETS
	.align		4
        /*00b0*/ 	.byte	0x04, 0x1c
        /*00b2*/ 	.short	(.L_19 - .L_18)


	//   ....[0]....
.L_18:
        /*00b4*/ 	.word	0x00000080


	//   ....[1]....
        /*00b8*/ 	.word	0x00001240


	//   ....[2]....
        /*00bc*/ 	.word	0x00001610


	//----- nvinfo : EIATTR_CRS_STACK_SIZE
	.align		4
.L_19:
        /*00c0*/ 	.byte	0x04, 0x1e
        /*00c2*/ 	.short	(.L_21 - .L_20)
.L_20:
        /*00c4*/ 	.word	0x00000000


	//----- nvinfo : EIATTR_CBANK_PARAM_SIZE
	.align		4
.L_21:
        /*00c8*/ 	.byte	0x03, 0x19
        /*00ca*/ 	.short	0x001c


	//----- nvinfo : EIATTR_PARAM_CBANK
	.align		4
        /*00cc*/ 	.byte	0x04, 0x0a
        /*00ce*/ 	.short	(.L_23 - .L_22)
	.align		4
.L_22:
        /*00d0*/ 	.word	index@(.nv.constant0._Z13RadixSort_gpuPfPjS0_j)
        /*00d4*/ 	.short	0x0380
        /*00d6*/ 	.short	0x001c


	//----- nvinfo : EIATTR_SW_WAR
	.align		4
.L_23:
        /*00d8*/ 	.byte	0x04, 0x36
        /*00da*/ 	.short	(.L_25 - .L_24)
.L_24:
        /*00dc*/ 	.word	0x00000008
.L_25:


//--------------------- .nv.callgraph             --------------------------
	.section	.nv.callgraph,"",@"SHT_CUDA_CALLGRAPH"
	.align	4
	.sectionentsize	8
	.align		4
        /*0000*/ 	.word	0x00000000
	.align		4
        /*0004*/ 	.word	0xffffffff
	.align		4
        /*0008*/ 	.word	0x00000000
	.align		4
        /*000c*/ 	.word	0xfffffffe
	.align		4
        /*0010*/ 	.word	0x00000000
	.align		4
        /*0014*/ 	.word	0xfffffffd
	.align		4
        /*0018*/ 	.word	0x00000000
	.align		4
        /*001c*/ 	.word	0xfffffffc


//--------------------- .text._Z13RadixSort_gpuPfPjS0_j --------------------------
	.section	.text._Z13RadixSort_gpuPfPjS0_j,"ax",@progbits
	.align	128
        .global         _Z13RadixSort_gpuPfPjS0_j
        .type           _Z13RadixSort_gpuPfPjS0_j,@function
        .size           _Z13RadixSort_gpuPfPjS0_j,(.L_x_27 - _Z13RadixSort_gpuPfPjS0_j)
        .other          _Z13RadixSort_gpuPfPjS0_j,@"STO_CUDA_ENTRY STV_DEFAULT"
_Z13RadixSort_gpuPfPjS0_j:
.text._Z13RadixSort_gpuPfPjS0_j:
[----:B------:R-:W-:Y:S01]  /*0000*/  LDC R1, c[0x0][0x37c] ;  /* 0x0000df00ff017b82 */ /* 0x000fe20000000800 */
[----:B------:R-:W0:Y:S01]  /*0010*/  S2R R3, SR_CTAID.X ;  /* 0x0000000000037919 */ /* 0x000e220000002500 */
[----:B------:R-:W0:Y:S01]  /*0020*/  LDCU UR8, c[0x0][0x360] ;  /* 0x00006c00ff0877ac */ /* 0x000e220008000800 */
[----:B------:R-:W1:Y:S01]  /*0030*/  S2R R0, SR_TID.X ;  /* 0x0000000000007919 */ /* 0x000e620000002100 */
[----:B------:R-:W2:Y:S01]  /*0040*/  LDCU UR4, c[0x0][0x398] ;  /* 0x00007300ff0477ac */ /* 0x000ea20008000800 */
[----:B0-----:R-:W-:-:S04]  /*0050*/  IMAD R3, R3, UR8, RZ ;  /* 0x0000000803037c24 */ /* 0x001fc8000f8e02ff */
[----:B-1----:R-:W-:-:S05]  /*0060*/  IMAD R3, R3, 0x100, R0 ;  /* 0x0000010003037824 */ /* 0x002fca00078e0200 */
[----:B--2---:R-:W-:-:S13]  /*0070*/  ISETP.GE.U32.AND P0, PT, R3, UR4, PT ;  /* 0x0000000403007c0c */ /* 0x004fda000bf06070 */
[----:B------:R-:W-:Y:S05]  /*0080*/  @P0 EXIT ;  /* 0x000000000000094d */ /* 0x000fea0003800000 */
[----:B------:R-:W0:Y:S01]  /*0090*/  LDCU.64 UR6, c[0x0][0x358] ;  /* 0x00006b00ff0677ac */ /* 0x000e220008000a00 */
[----:B------:R-:W-:-:S05]  /*00a0*/  UMOV UR4, URZ ;  /* 0x000000ff00047c82 */ /* 0x000fca0008000000 */
.L_x_9:
[----:B------:R-:W1:Y:S01]  /*00b0*/  LDCU UR5, c[0x0][0x398] ;  /* 0x00007300ff0577ac */ /* 0x000e620008000800 */
[----:B------:R-:W-:Y:S01]  /*00c0*/  BSSY.RECONVERGENT B0, `(.L_x_0) ;  /* 0x000003d000007945 */ /* 0x000fe20003800200 */
[----:B------:R-:W-:Y:S01]  /*00d0*/  IMAD.MOV.U32 R5, RZ, RZ, RZ ;  /* 0x000000ffff057224 */ /* 0x000fe200078e00ff */
[----:B--2---:R-:W2:Y:S01]  /*00e0*/  LDCU UR10, c[0x0][0x398] ;  /* 0x00007300ff0a77ac */ /* 0x004ea20008000800 */
[----:B------:R-:W-:Y:S01]  /*00f0*/  IMAD.MOV.U32 R3, RZ, RZ, RZ ;  /* 0x000000ffff037224 */ /* 0x000fe200078e00ff */
[----:B---3--:R-:W3:Y:S01]  /*0100*/  LDCU UR9, c[0x0][0x398] ;  /* 0x00007300ff0977ac */ /* 0x008ee20008000800 */
[----:B-1----:R-:W-:-:S05]  /*0110*/  IMAD.U32 R14, RZ, RZ, UR5 ;  /* 0x00000005ff0e7e24 */ /* 0x002fca000f8e00ff */
[----:B------:R-:W-:-:S13]  /*0120*/  ISETP.GE.U32.AND P0, PT, R0, R14, PT ;  /* 0x0000000e0000720c */ /* 0x000fda0003f06070 */
[----:B--23--:R-:W-:Y:S05]  /*0130*/  @P0 BRA `(.L_x_1) ;  /* 0x0000000000d40947 */ /* 0x00cfea0003800000 */
[----:B------:R-:W-:-:S09]  /*0140*/  UISETP.NE.AND UP0, UPT, UR4, URZ, UPT ;  /* 0x000000ff0400728c */ /* 0x000fd2000bf05270 */
[----:B------:R-:W-:Y:S05]  /*0150*/  BRA.U !UP0, `(.L_x_2) ;  /* 0x0000000108647547 */ /* 0x000fea000b800000 */
[----:B------:R-:W1:Y:S01]  /*0160*/  LDC.64 R6, c[0x0][0x388] ;  /* 0x0000e200ff067b82 */ /* 0x000e620000000a00 */
[----:B------:R-:W-:Y:S01]  /*0170*/  IMAD.MOV.U32 R2, RZ, RZ, 0x1 ;  /* 0x00000001ff027424 */ /* 0x000fe200078e00ff */
[----:B------:R-:W-:Y:S01]  /*0180*/  BSSY.RECONVERGENT B1, `(.L_x_3) ;  /* 0x0000015000017945 */ /* 0x000fe20003800200 */
[----:B------:R-:W-:Y:S02]  /*0190*/  IMAD.MOV.U32 R3, RZ, RZ, RZ ;  /* 0x000000ffff037224 */ /* 0x000fe400078e00ff */
[----:B------:R-:W-:Y:S01]  /*01a0*/  IMAD.MOV.U32 R15, RZ, RZ, R0 ;  /* 0x000000ffff0f7224 */ /* 0x000fe200078e0000 */
[----:B------:R-:W-:Y:S01]  /*01b0*/  SHF.L.U32 R2, R2, UR4, RZ ;  /* 0x0000000402027c19 */ /* 0x000fe200080006ff */
[----:B------:R-:W-:-:S07]  /*01c0*/  IMAD.MOV.U32 R5, RZ, RZ, RZ ;  /* 0x000000ffff057224 */ /* 0x000fce00078e00ff */
.L_x_4:
[----:B-12---:R-:W-:-:S06]  /*01d0*/  IMAD.WIDE R8, R15, 0x4, R6 ;  /* 0x000000040f087825 */ /* 0x006fcc00078e0206 */
[----:B0-----:R-:W2:Y:S01]  /*01e0*/  LDG.E R9, desc[UR6][R8.64] ;  /* 0x0000000608097981 */ /* 0x001ea2000c1e1900 */
[----:B------:R-:W-:Y:S02]  /*01f0*/  IMAD.U32 R14, RZ, RZ, UR9 ;  /* 0x00000009ff0e7e24 */ /* 0x000fe4000f8e00ff */
[----:B------:R-:W-:-:S05]  /*0200*/  VIADD R15, R15, UR8 ;  /* 0x000000080f0f7c36 */ /* 0x000fca0008000000 */
[----:B------:R-:W-:Y:S02]  /*0210*/  ISETP.GE.U32.AND P1, PT, R15, R14, PT ;  /* 0x0000000e0f00720c */ /* 0x000fe40003f26070 */
[----:B--2---:R-:W-:-:S13]  /*0220*/  LOP3.LUT P0, RZ, R9, R2, RZ, 0xc0, !PT ;  /* 0x0000000209ff7212 */ /* 0x004fda000780c0ff */
[----:B------:R-:W0:Y:S01]  /*0230*/  @P0 LDC.64 R10, c[0x0][0x390] ;  /* 0x0000e400ff0a0b82 */ /* 0x000e220000000a00 */
[----:B------:R-:W-:Y:S01]  /*0240*/  @P0 IADD3 R13, PT, PT, R3, R0, RZ ;  /* 0x00000000030d0210 */ /* 0x000fe20007ffe0ff */
[----:B------:R-:W-:Y:S02]  /*0250*/  @!P0 IMAD.IADD R17, R5, 0x1, R0 ;  /* 0x0000000105118824 */ /* 0x000fe400078e0200 */
[----:B------:R-:W-:Y:S02]  /*0260*/  @P0 VIADD R3, R3, UR8 ;  /* 0x0000000803030c36 */ /* 0x000fe40008000000 */
[----:B------:R-:W-:Y:S02]  /*0270*/  @!P0 VIADD R5, R5, UR8 ;  /* 0x0000000805058c36 */ /* 0x000fe40008000000 */
[----:B0-----:R-:W-:-:S04]  /*0280*/  @P0 IMAD.WIDE.U32 R10, R13, 0x4, R10 ;  /* 0x000000040d0a0825 */ /* 0x001fc800078e000a */
[----:B------:R-:W-:Y:S01]  /*0290*/  @!P0 IMAD.WIDE.U32 R12, R17, 0x4, R6 ;  /* 0x00000004110c8825 */ /* 0x000fe200078e0006 */
[----:B------:R2:W-:Y:S04]  /*02a0*/  @P0 STG.E desc[UR6][R10.64], R9 ;  /* 0x000000090a000986 */ /* 0x0005e8000c101906 */
[----:B------:R2:W-:Y:S01]  /*02b0*/  @!P0 STG.E desc[UR6][R12.64], R9 ;  /* 0x000000090c008986 */ /* 0x0005e2000c101906 */
[----:B------:R-:W-:Y:S05]  /*02c0*/  @!P1 BRA `(.L_x_4) ;  /* 0xfffffffc00c09947 */ /* 0x000fea000383ffff */
[----:B------:R-:W-:Y:S05]  /*02d0*/  BSYNC.RECONVERGENT B1 ;  /* 0x0000000000017941 */ /* 0x000fea0003800200 */
.L_x_3:
[----:B------:R-:W-:Y:S05]  /*02e0*/  BRA `(.L_x_1) ;  /* 0x0000000000687947 */ /* 0x000fea0003800000 */
.L_x_2:
[----:B------:R-:W1:Y:S01]  /*02f0*/  LDC.64 R6, c[0x0][0x380] ;  /* 0x0000e000ff067b82 */ /* 0x000e620000000a00 */
[----:B------:R-:W-:Y:S02]  /*0300*/  HFMA2 R5, -RZ, RZ, 0, 0 ;  /* 0x00000000ff057431 */ /* 0x000fe400000001ff */
[----:B------:R-:W-:Y:S02]  /*0310*/  IMAD.MOV.U32 R3, RZ, RZ, RZ ;  /* 0x000000ffff037224 */ /* 0x000fe400078e00ff */
[----:B------:R-:W-:-:S07]  /*0320*/  IMAD.MOV.U32 R15, RZ, RZ, R0 ;  /* 0x000000ffff0f7224 */ /* 0x000fce00078e0000 */
.L_x_5:
[----:B-1----:R-:W-:-:S06]  /*0330*/  IMAD.WIDE R8, R15, 0x4, R6 ;  /* 0x000000040f087825 */ /* 0x002fcc00078e0206 */
[----:B0-2---:R-:W2:Y:S01]  /*0340*/  LDG.E R8, desc[UR6][R8.64] ;  /* 0x0000000608087981 */ /* 0x005ea2000c1e1900 */
[----:B------:R-:W-:Y:S02]  /*0350*/  IMAD.U32 R14, RZ, RZ, UR10 ;  /* 0x0000000aff0e7e24 */ /* 0x000fe4000f8e00ff */
[----:B------:R-:W-:-:S05]  /*0360*/  VIADD R15, R15, UR8 ;  /* 0x000000080f0f7c36 */ /* 0x000fca0008000000 */
[----:B------:R-:W-:Y:S02]  /*0370*/  ISETP.GE.U32.AND P1, PT, R15, R14, PT ;  /* 0x0000000e0f00720c */ /* 0x000fe40003f26070 */
[C---:B--2---:R-:W-:Y:S01]  /*0380*/  ISETP.GE.AND P0, PT, R8.reuse, RZ, PT ;  /* 0x000000ff0800720c */ /* 0x044fe20003f06270 */
[----:B------:R-:W-:Y:S01]  /*0390*/  FADD R2, -|R8|, -RZ ;  /* 0x800000ff08027221 */ /* 0x000fe20000000300 */
[----:B------:R-:W-:-:S11]  /*03a0*/  LOP3.LUT R17, RZ, R8, RZ, 0x33, !PT ;  /* 0x00000008ff117212 */ /* 0x000fd600078e33ff */
[----:B------:R-:W-:-:S05]  /*03b0*/  @P0 IMAD.MOV.U32 R17, RZ, RZ, R2 ;  /* 0x000000ffff110224 */ /* 0x000fca00078e0002 */
[----:B------:R-:W-:-:S04]  /*03c0*/  LOP3.LUT R2, R17, 0x1, RZ, 0xc0, !PT ;  /* 0x0000000111027812 */ /* 0x000fc800078ec0ff */
[----:B------:R-:W-:-:S13]  /*03d0*/  ISETP.NE.U32.AND P0, PT, R2, 0x1, PT ;  /* 0x000000010200780c */ /* 0x000fda0003f05070 */
[----:B------:R-:W0:Y:S01]  /*03e0*/  @!P0 LDC.64 R10, c[0x0][0x390] ;  /* 0x0000e400ff0a8b82 */ /* 0x000e220000000a00 */
[--C-:B------:R-:W-:Y:S02]  /*03f0*/  @!P0 IMAD.IADD R19, R3, 0x1, R0.reuse ;  /* 0x0000000103138824 */ /* 0x100fe400078e0200 */
[----:B------:R-:W-:Y:S02]  /*0400*/  @P0 IMAD.IADD R21, R5, 0x1, R0 ;  /* 0x0000000105150824 */ /* 0x000fe400078e0200 */
[----:B------:R-:W-:Y:S02]  /*0410*/  @!P0 VIADD R3, R3, UR8 ;  /* 0x0000000803038c36 */ /* 0x000fe40008000000 */
[----:B------:R-:W-:Y:S01]  /*0420*/  @P0 VIADD R5, R5, UR8 ;  /* 0x0000000805050c36 */ /* 0x000fe20008000000 */
[----:B------:R-:W1:Y:S01]  /*0430*/  @P0 LDC.64 R12, c[0x0][0x388] ;  /* 0x0000e200ff0c0b82 */ /* 0x000e620000000a00 */
[----:B0-----:R-:W-:-:S05]  /*0440*/  @!P0 IMAD.WIDE.U32 R10, R19, 0x4, R10 ;  /* 0x00000004130a8825 */ /* 0x001fca00078e000a */
[----:B------:R2:W-:Y:S01]  /*0450*/  @!P0 STG.E desc[UR6][R10.64], R17 ;  /* 0x000000110a008986 */ /* 0x0005e2000c101906 */
[----:B-1----:R-:W-:-:S05]  /*0460*/  @P0 IMAD.WIDE.U32 R12, R21, 0x4, R12 ;  /* 0x00000004150c0825 */ /* 0x002fca00078e000c */
[----:B------:R2:W-:Y:S01]  /*0470*/  @P0 STG.E desc[UR6][R12.64], R17 ;  /* 0x000000110c000986 */ /* 0x0005e2000c101906 */
[----:B------:R-:W-:Y:S05]  /*0480*/  @!P1 BRA `(.L_x_5) ;  /* 0xfffffffc00a89947 */ /* 0x000fea000383ffff */
.L_x_1:
[----:B0-----:R-:W-:Y:S05]  /*0490*/  BSYNC.RECONVERGENT B0 ;  /* 0x0000000000007941 */ /* 0x001fea0003800200 */
.L_x_0:
[----:B------:R-:W-:Y:S01]  /*04a0*/  ISETP.NE.AND P0, PT, R3, RZ, PT ;  /* 0x000000ff0300720c */ /* 0x000fe20003f05270 */
[----:B------:R-:W-:-:S12]  /*04b0*/  BSSY.RECONVERGENT B0, `(.L_x_6) ;  /* 0x000000e000007945 */ /* 0x000fd80003800200 */
[----:B------:R-:W-:Y:S05]  /*04c0*/  @!P0 BRA `(.L_x_7) ;  /* 0x0000000000308947 */ /* 0x000fea0003800000 */
[----:B--2---:R-:W0:Y:S01]  /*04d0*/  LDC.64 R12, c[0x0][0x388] ;  /* 0x0000e200ff0c7b82 */ /* 0x004e220000000a00 */
[----:B------:R-:W-:-:S07]  /*04e0*/  MOV R2, RZ ;  /* 0x000000ff00027202 */ /* 0x000fce0000000f00 */
[----:B------:R-:W1:Y:S02]  /*04f0*/  LDC.64 R10, c[0x0][0x390] ;  /* 0x0000e400ff0a7b82 */ /* 0x000e640000000a00 */
.L_x_8:
[----:B------:R-:W-:-:S04]  /*0500*/  IMAD.IADD R4, R0, 0x1, R2 ;  /* 0x0000000100047824 */ /* 0x000fc800078e0202 */
[----:B-1-3--:R-:W-:-:S06]  /*0510*/  IMAD.WIDE R6, R4, 0x4, R10 ;  /* 0x0000000404067825 */ /* 0x00afcc00078e020a */
[----:B------:R-:W2:Y:S01]  /*0520*/  LDG.E R7, desc[UR6][R6.64] ;  /* 0x0000000606077981 */ /* 0x000ea2000c1e1900 */
[----:B------:R-:W-:Y:S02]  /*0530*/  IMAD.IADD R9, R4, 0x1, R5 ;  /* 0x0000000104097824 */ /* 0x000fe400078e0205 */
[----:B------:R-:W-:Y:S02]  /*0540*/  VIADD R2, R2, UR8 ;  /* 0x0000000802027c36 */ /* 0x000fe40008000000 */
[----:B0-----:R-:W-:-:S03]  /*0550*/  IMAD.WIDE.U32 R8, R9, 0x4, R12 ;  /* 0x0000000409087825 */ /* 0x001fc600078e000c */
[----:B------:R-:W-:Y:S02]  /*0560*/  ISETP.GE.U32.AND P0, PT, R2, R3, PT ;  /* 0x000000030200720c */ /* 0x000fe40003f06070 */
[----:B--2---:R3:W-:Y:S11]  /*0570*/  STG.E desc[UR6][R8.64], R7 ;  /* 0x0000000708007986 */ /* 0x0047f6000c101906 */
[----:B------:R-:W-:Y:S05]  /*0580*/  @!P0 BRA `(.L_x_8) ;  /* 0xfffffffc00dc8947 */ /* 0x000fea000383ffff */
.L_x_7:
[----:B------:R-:W-:Y:S05]  /*0590*/  BSYNC.RECONVERGENT B0 ;  /* 0x0000000000007941 */ /* 0x000fea0003800200 */
.L_x_6:
[----:B------:R-:W-:-:S04]  /*05a0*/  UIADD3 UR4, UPT, UPT, UR4, 0x1, URZ ;  /* 0x0000000104047890 */ /* 0x000fc8000fffe0ff */
[----:B------:R-:W-:-:S09]  /*05b0*/  UISETP.NE.AND UP0, UPT, UR4, 0x20, UPT ;  /* 0x000000200400788c */ /* 0x000fd2000bf05270 */
[----:B------:R-:W-:Y:S05]  /*05c0*/  BRA.U UP0, `(.L_x_9) ;  /* 0xfffffff900b87547 */ /* 0x000fea000b83ffff */
[----:B------:R-:W0:Y:S01]  /*05d0*/  S2UR UR5, SR_CgaCtaId ;  /* 0x00000000000579c3 */ /* 0x000e220000008800 */
[----:B------:R-:W-:Y:S01]  /*05e0*/  UMOV UR4, 0x400 ;  /* 0x0000040000047882 */ /* 0x000fe20000000000 */
[C---:B------:R-:W-:Y:S01]  /*05f0*/  ISETP.GE.U32.AND P0, PT, R14.reuse, 0x4, PT ;  /* 0x000000040e00780c */ /* 0x040fe20003f06070 */
[----:B------:R-:W-:Y:S01]  /*0600*/  BSSY.RECONVERGENT B0, `(.L_x_10) ;  /* 0x00000c2000007945 */ /* 0x000fe20003800200 */
[----:B--23--:R-:W-:Y:S01]  /*0610*/  IMAD.MOV.U32 R9, RZ, RZ, RZ ;  /* 0x000000ffff097224 */ /* 0x00cfe200078e00ff */
[----:B------:R-:W-:Y:S01]  /*0620*/  LOP3.LUT R10, R14, 0x3, RZ, 0xc0, !PT ;  /* 0x000000030e0a7812 */ /* 0x000fe200078ec0ff */
[----:B0-----:R-:W-:-:S06]  /*0630*/  ULEA UR4, UR5, UR4, 0x18 ;  /* 0x0000000405047291 */ /* 0x001fcc000f8ec0ff */
[----:B------:R-:W-:-:S05]  /*0640*/  LEA R8, R0, UR4, 0x2 ;  /* 0x0000000400087c11 */ /* 0x000fca000f8e10ff */
[----:B------:R0:W-:Y:S01]  /*0650*/  STS [R8], RZ ;  /* 0x000000ff08007388 */ /* 0x0001e20000000800 */
[----:B------:R-:W-:Y:S06]  /*0660*/  BAR.SYNC.DEFER_BLOCKING 0x0 ;  /* 0x0000000000007b1d */ /* 0x000fec0000010000 */
[----:B------:R-:W-:Y:S05]  /*0670*/  @!P0 BRA `(.L_x_11) ;  /* 0x0000000800e88947 */ /* 0x000fea0003800000 */
[----:B------:R-:W1:Y:S01]  /*0680*/  LDCU.64 UR4, c[0x0][0x380] ;  /* 0x00007000ff0477ac */ /* 0x000e620008000a00 */
[----:B------:R-:W2:Y:S01]  /*0690*/  LDC R11, c[0x0][0x398] ;  /* 0x0000e600ff0b7b82 */ /* 0x000ea20000000800 */
[----:B------:R-:W-:-:S05]  /*06a0*/  LOP3.LUT R9, R14, 0xfffffffc, RZ, 0xc0, !PT ;  /* 0xfffffffc0e097812 */ /* 0x000fca00078ec0ff */
[----:B------:R-:W-:Y:S01]  /*06b0*/  IMAD.MOV R16, RZ, RZ, -R9 ;  /* 0x000000ffff107224 */ /* 0x000fe200078e0a09 */
[----:B-1----:R-:W-:-:S04]  /*06c0*/  UIADD3 UR4, UP0, UPT, UR4, 0x8, URZ ;  /* 0x0000000804047890 */ /* 0x002fc8000ff1e0ff */
[----:B------:R-:W-:Y:S02]  /*06d0*/  UIADD3.X UR5, UPT, UPT, URZ, UR5, URZ, UP0, !UPT ;  /* 0x00000005ff057290 */ /* 0x000fe400087fe4ff */
[----:B------:R-:W-:-:S04]  /*06e0*/  IMAD.U32 R18, RZ, RZ, UR4 ;  /* 0x00000004ff127e24 */ /* 0x000fc8000f8e00ff */
[----:B------:R-:W-:-:S07]  /*06f0*/  IMAD.U32 R19, RZ, RZ, UR5 ;  /* 0x00000005ff137e24 */ /* 0x000fce000f8e00ff */
.L_x_20:
[----:B-1----:R-:W1:Y:S01]  /*0700*/  LDS R3, [R8] ;  /* 0x0000000008037984 */ /* 0x002e620000000800 */
[----:B------:R-:W-:Y:S01]  /*0710*/  MOV R6, 0xffffffff ;  /* 0xffffffff00067802 */ /* 0x000fe20000000f00 */
[----:B-1----:R-:W-:-:S05]  /*0720*/  IMAD R3, R3, UR8, R0 ;  /* 0x0000000803037c24 */ /* 0x002fca000f8e0200 */
[----:B--2---:R-:W-:-:S13]  /*0730*/  ISETP.GE.U32.AND P0, PT, R3, R11, PT ;  /* 0x0000000b0300720c */ /* 0x004fda0003f06070 */
[----:B------:R-:W1:Y:S02]  /*0740*/  @!P0 LDC.64 R4, c[0x0][0x388] ;  /* 0x0000e200ff048b82 */ /* 0x000e640000000a00 */
[----:B-1----:R-:W-:-:S05]  /*0750*/  @!P0 IMAD.WIDE.U32 R4, R3, 0x4, R4 ;  /* 0x0000000403048825 */ /* 0x002fca00078e0004 */
[----:B------:R-:W2:Y:S01]  /*0760*/  @!P0 LDG.E R6, desc[UR6][R4.64] ;  /* 0x0000000604068981 */ /* 0x000ea2000c1e1900 */
[----:B------:R-:W-:Y:S01]  /*0770*/  VOTEU.ANY UR4, UPT, PT ;  /* 0x0000000000047886 */ /* 0x000fe200038e0100 */
[----:B------:R-:W-:Y:S01]  /*0780*/  MOV R14, 0x400 ;  /* 0x00000400000e7802 */ /* 0x000fe20000000f00 */
[----:B------:R-:W-:Y:S01]  /*0790*/  UFLO.U32 UR4, UR4 ;  /* 0x00000004000472bd */ /* 0x000fe200080e0000 */
[----:B------:R-:W1:Y:S01]  /*07a0*/  S2R R12, SR_LANEID ;  /* 0x00000000000c7919 */ /* 0x000e620000000000 */
[----:B------:R-:W-:Y:S01]  /*07b0*/  IMAD.MOV.U32 R2, RZ, RZ, -0x1 ;  /* 0xffffffffff027424 */ /* 0x000fe200078e00ff */
[----:B------:R-:W-:Y:S01]  /*07c0*/  BSSY.RECONVERGENT B1, `(.L_x_12) ;  /* 0x0000018000017945 */ /* 0x000fe20003800200 */
[----:B------:R-:W-:Y:S01]  /*07d0*/  VIADD R20, R14, 0x1000 ;  /* 0x000010000e147836 */ /* 0x000fe20000000000 */
[----:B------:R-:W3:Y:S01]  /*07e0*/  S2R R13, SR_CgaCtaId ;  /* 0x00000000000d7919 */ /* 0x000ee20000008800 */
[----:B------:R-:W-:Y:S01]  /*07f0*/  IMAD.MOV.U32 R3, RZ, RZ, -0x1 ;  /* 0xffffffffff037424 */ /* 0x000fe200078e00ff */
[----:B------:R-:W-:Y:S01]  /*0800*/  BAR.SYNC.DEFER_BLOCKING 0x0 ;  /* 0x0000000000007b1d */ /* 0x000fe20000010000 */
[----:B-1----:R-:W-:-:S02]  /*0810*/  ISETP.EQ.U32.AND P0, PT, R12, UR4, PT ;  /* 0x000000040c007c0c */ /* 0x002fc4000bf02070 */
[C---:B---3--:R-:W-:Y:S02]  /*0820*/  LEA R15, R13.reuse, R14, 0x18 ;  /* 0x0000000e0d0f7211 */ /* 0x048fe400078ec0ff */
[----:B------:R-:W-:-:S03]  /*0830*/  LEA R17, R13, R20, 0x18 ;  /* 0x000000140d117211 */ /* 0x000fc600078ec0ff */
[----:B------:R-:W-:Y:S01]  /*0840*/  STS.64 [R15+0x1000], R2 ;  /* 0x001000020f007388 */ /* 0x000fe20000000a00 */
[----:B--2---:R-:W-:-:S13]  /*0850*/  CREDUX.MIN UR5, R6 ;  /* 0x00000000060572cc */ /* 0x004fda0000008000 */
[----:B------:R-:W-:-:S05]  /*0860*/  IMAD.U32 R4, RZ, RZ, UR5 ;  /* 0x00000005ff047e24 */ /* 0x000fca000f8e00ff */
[----:B------:R-:W-:Y:S01]  /*0870*/  @P0 ATOMS.MIN RZ, [R17], R4 ;  /* 0x0000000411ff038c */ /* 0x000fe20000800000 */
[----:B------:R-:W-:Y:S06]  /*0880*/  BAR.SYNC.DEFER_BLOCKING 0x0 ;  /* 0x0000000000007b1d */ /* 0x000fec0000010000 */
[----:B------:R-:W1:Y:S02]  /*0890*/  LDS R5, [R15+0x1000] ;  /* 0x001000000f057984 */ /* 0x000e640000000800 */
[----:B-1----:R-:W-:-:S13]  /*08a0*/  ISETP.NE.AND P0, PT, R5, R6, PT ;  /* 0x000000060500720c */ /* 0x002fda0003f05270 */
[----:B------:R-:W-:Y:S05]  /*08b0*/  @P0 BRA `(.L_x_13) ;  /* 0x0000000000200947 */ /* 0x000fea0003800000 */
[----:B------:R-:W-:Y:S01]  /*08c0*/  VOTEU.ANY UR4, UPT, PT ;  /* 0x0000000000047886 */ /* 0x000fe200038e0100 */
[----:B------:R-:W-:Y:S01]  /*08d0*/  CREDUX.MIN UR5, R0 ;  /* 0x00000000000572cc */ /* 0x000fe20000008000 */
[----:B------:R-:W-:Y:S01]  /*08e0*/  UFLO.U32 UR4, UR4 ;  /* 0x00000004000472bd */ /* 0x000fe200080e0000 */
[----:B------:R-:W-:-:S05]  /*08f0*/  VIADD R4, R14, 0x1004 ;  /* 0x000010040e047836 */ /* 0x000fca0000000000 */
[----:B------:R-:W-:Y:S02]  /*0900*/  ISETP.EQ.U32.AND P0, PT, R12, UR4, PT ;  /* 0x000000040c007c0c */ /* 0x000fe4000bf02070 */
[----:B------:R-:W-:-:S04]  /*0910*/  LEA R4, R13, R4, 0x18 ;  /* 0x000000040d047211 */ /* 0x000fc800078ec0ff */
[----:B------:R-:W-:-:S07]  /*0920*/  IMAD.U32 R3, RZ, RZ, UR5 ;  /* 0x00000005ff037e24 */ /* 0x000fce000f8e00ff */
[----:B------:R1:W-:Y:S02]  /*0930*/  @P0 ATOMS.MIN RZ, [R4], R3 ;  /* 0x0000000304ff038c */ /* 0x0003e40000800000 */
.L_x_13:
[----:B------:R-:W-:Y:S05]  /*0940*/  BSYNC.RECONVERGENT B1 ;  /* 0x0000000000017941 */ /* 0x000fea0003800200 */
.L_x_12:
[----:B------:R-:W-:Y:S01]  /*0950*/  BAR.SYNC.DEFER_BLOCKING 0x0 ;  /* 0x0000000000007b1d */ /* 0x000fe20000010000 */
[----:B------:R-:W-:-:S05]  /*0960*/  MOV R20, 0xffffffff ;  /* 0xffffffff00147802 */ /* 0x000fca0000000f00 */
[----:B-1----:R-:W1:Y:S04]  /*0970*/  LDS R3, [R15+0x1004] ;  /* 0x001004000f037984 */ /* 0x002e680000000800 */
[----:B------:R-:W2:Y:S01]  /*0980*/  LDS R5, [R8] ;  /* 0x0000000008057984 */ /* 0x000ea20000000800 */
[----:B-1----:R-:W-:-:S13]  /*0990*/  ISETP.NE.AND P1, PT, R3, R0, PT ;  /* 0x000000000300720c */ /* 0x002fda0003f25270 */
[----:B--2---:R-:W-:-:S04]  /*09a0*/  @!P1 VIADD R5, R5, 0x1 ;  /* 0x0000000105059836 */ /* 0x004fc80000000000 */
[----:B------:R-:W-:Y:S01]  /*09b0*/  IMAD R21, R5, UR8, R0 ;  /* 0x0000000805157c24 */ /* 0x000fe2000f8e0200 */
[----:B------:R1:W-:Y:S04]  /*09c0*/  @!P1 STS [R8], R5 ;  /* 0x0000000508009388 */ /* 0x0003e80000000800 */
[----:B------:R-:W2:Y:S01]  /*09d0*/  @!P1 LDS R3, [R15+0x1000] ;  /* 0x001000000f039984 */ /* 0x000ea20000000800 */
[----:B------:R-:W-:Y:S01]  /*09e0*/  ISETP.GE.U32.AND P2, PT, R21, R11, PT ;  /* 0x0000000b1500720c */ /* 0x000fe20003f46070 */
[----:B-1----:R-:W-:-:S12]  /*09f0*/  IMAD.MOV.U32 R5, RZ, RZ, R19 ;  /* 0x000000ffff057224 */ /* 0x002fd800078e0013 */
[----:B------:R-:W1:Y:S02]  /*0a00*/  @!P2 LDC.64 R6, c[0x0][0x388] ;  /* 0x0000e200ff06ab82 */ /* 0x000e640000000a00 */
[----:B-1----:R-:W-:Y:S01]  /*0a10*/  @!P2 IMAD.WIDE.U32 R6, R21, 0x4, R6 ;  /* 0x000000041506a825 */ /* 0x002fe200078e0006 */
[----:B--2---:R-:W-:-:S04]  /*0a20*/  @!P1 ISETP.GT.AND P0, PT, R3, -0x1, PT ;  /* 0xffffffff0300980c */ /* 0x004fc80003f04270 */
[----:B------:R-:W-:-:S04]  /*0a30*/  @!P1 SEL R4, R2, 0x80000000, P0 ;  /* 0x8000000002049807 */ /* 0x000fc80000000000 */
[----:B------:R-:W-:Y:S01]  /*0a40*/  @!P1 LOP3.LUT R3, R4, R3, RZ, 0x3c, !PT ;  /* 0x0000000304039212 */ /* 0x000fe200078e3cff */
[----:B------:R-:W-:-:S05]  /*0a50*/  IMAD.MOV.U32 R4, RZ, RZ, R18 ;  /* 0x000000ffff047224 */ /* 0x000fca00078e0012 */
[----:B------:R-:W-:Y:S04]  /*0a60*/  @!P1 STG.E desc[UR6][R4.64+-0x8], R3 ;  /* 0xfffff80304009986 */ /* 0x000fe8000c101906 */
[----:B------:R-:W2:Y:S01]  /*0a70*/  @!P2 LDG.E R20, desc[UR6][R6.64] ;  /* 0x000000060614a981 */ /* 0x000ea2000c1e1900 */
[----:B------:R-:W-:Y:S01]  /*0a80*/  VOTEU.ANY UR4, UPT, PT ;  /* 0x0000000000047886 */ /* 0x000fe200038e0100 */
[----:B------:R-:W-:Y:S01]  /*0a90*/  IMAD.MOV.U32 R18, RZ, RZ, -0x1 ;  /* 0xffffffffff127424 */ /* 0x000fe200078e00ff */
[----:B------:R-:W-:Y:S01]  /*0aa0*/  UFLO.U32 UR4, UR4 ;  /* 0x00000004000472bd */ /* 0x000fe200080e0000 */
[----:B------:R-:W-:Y:S01]  /*0ab0*/  IMAD.MOV.U32 R19, RZ, RZ, -0x1 ;  /* 0xffffffffff137424 */ /* 0x000fe200078e00ff */
[----:B------:R-:W-:Y:S04]  /*0ac0*/  BAR.SYNC.DEFER_BLOCKING 0x0 ;  /* 0x0000000000007b1d */ /* 0x000fe80000010000 */
[----:B------:R-:W-:-:S02]  /*0ad0*/  ISETP.EQ.U32.AND P0, PT, R12, UR4, PT ;  /* 0x000000040c007c0c */ /* 0x000fc4000bf02070 */
[----:B------:R-:W-:Y:S01]  /*0ae0*/  BSSY.RECONVERGENT B1, `(.L_x_14) ;  /* 0x0000011000017945 */ /* 0x000fe20003800200 */
        /* <DEDUP_REMOVED lines=16> */
.L_x_15:
[----:B------:R-:W-:Y:S05]  /*0bf0*/  BSYNC.RECONVERGENT B1 ;  /* 0x0000000000017941 */ /* 0x000fea0003800200 */
.L_x_14:
[----:B------:R-:W-:Y:S01]  /*0c00*/  BAR.SYNC.DEFER_BLOCKING 0x0 ;  /* 0x0000000000007b1d */ /* 0x000fe20000010000 */
[----:B------:R-:W-:-:S05]  /*0c10*/  IMAD.MOV.U32 R20, RZ, RZ, -0x1 ;  /* 0xffffffffff147424 */ /* 0x000fca00078e00ff */
[----:B-1----:R-:W1:Y:S04]  /*0c20*/  LDS R3, [R15+0x1004] ;  /* 0x001004000f037984 */ /* 0x002e680000000800 */
[----:B------:R-:W2:Y:S01]  /*0c30*/  LDS R19, [R8] ;  /* 0x0000000008137984 */ /* 0x000ea20000000800 */
[----:B-1----:R-:W-:-:S13]  /*0c40*/  ISETP.NE.AND P1, PT, R3, R0, PT ;  /* 0x000000000300720c */ /* 0x002fda0003f25270 */
[----:B--2---:R-:W-:-:S05]  /*0c50*/  @!P1 IADD3 R19, PT, PT, R19, 0x1, RZ ;  /* 0x0000000113139810 */ /* 0x004fca0007ffe0ff */
[----:B------:R-:W-:Y:S01]  /*0c60*/  @!P1 STS [R8], R19 ;  /* 0x0000001308009388 */ /* 0x000fe20000000800 */
[----:B------:R-:W-:-:S03]  /*0c70*/  IMAD R21, R19, UR8, R0 ;  /* 0x0000000813157c24 */ /* 0x000fc6000f8e0200 */
[----:B------:R-:W1:Y:S02]  /*0c80*/  @!P1 LDS R3, [R15+0x1000] ;  /* 0x001000000f039984 */ /* 0x000e640000000800 */
[----:B------:R-:W-:-:S13]  /*0c90*/  ISETP.GE.U32.AND P2, PT, R21, R11, PT ;  /* 0x0000000b1500720c */ /* 0x000fda0003f46070 */
[----:B------:R-:W2:Y:S02]  /*0ca0*/  @!P2 LDC.64 R6, c[0x0][0x388] ;  /* 0x0000e200ff06ab82 */ /* 0x000ea40000000a00 */
[----:B--2---:R-:W-:Y:S01]  /*0cb0*/  @!P2 IMAD.WIDE.U32 R6, R21, 0x4, R6 ;  /* 0x000000041506a825 */ /* 0x004fe200078e0006 */
[----:B-1----:R-:W-:-:S04]  /*0cc0*/  @!P1 ISETP.GT.AND P0, PT, R3, -0x1, PT ;  /* 0xffffffff0300980c */ /* 0x002fc80003f04270 */
[----:B------:R-:W-:-:S04]  /*0cd0*/  @!P1 SEL R18, R2, 0x80000000, P0 ;  /* 0x8000000002129807 */ /* 0x000fc80000000000 */
[----:B------:R-:W-:-:S05]  /*0ce0*/  @!P1 LOP3.LUT R3, R18, R3, RZ, 0x3c, !PT ;  /* 0x0000000312039212 */ /* 0x000fca00078e3cff */
        /* <DEDUP_REMOVED lines=25> */
.L_x_17:
[----:B------:R-:W-:Y:S05]  /*0e80*/  BSYNC.RECONVERGENT B1 ;  /* 0x0000000000017941 */ /* 0x000fea0003800200 */
.L_x_16:
[----:B------:R-:W-:Y:S01]  /*0e90*/  BAR.SYNC.DEFER_BLOCKING 0x0 ;  /* 0x0000000000007b1d */ /* 0x000fe20000010000 */
[----:B------:R-:W-:-:S05]  /*0ea0*/  MOV R20, 0xffffffff ;  /* 0xffffffff00147802 */ /* 0x000fca0000000f00 */
[----:B-1----:R-:W1:Y:S04]  /*0eb0*/  LDS R3, [R15+0x1004] ;  /* 0x001004000f037984 */ /* 0x002e680000000800 */
[----:B------:R-:W2:Y:S01]  /*0ec0*/  LDS R19, [R8] ;  /* 0x0000000008137984 */ /* 0x000ea20000000800 */
[----:B-1----:R-:W-:-:S13]  /*0ed0*/  ISETP.NE.AND P1, PT, R3, R0, PT ;  /* 0x000000000300720c */ /* 0x002fda0003f25270 */
[----:B--2---:R-:W-:-:S04]  /*0ee0*/  @!P1 VIADD R19, R19, 0x1 ;  /* 0x0000000113139836 */ /* 0x004fc80000000000 */
[----:B------:R-:W-:Y:S01]  /*0ef0*/  IMAD R21, R19, UR8, R0 ;  /* 0x0000000813157c24 */ /* 0x000fe2000f8e0200 */
[----:B------:R-:W-:Y:S04]  /*0f00*/  @!P1 STS [R8], R19 ;  /* 0x0000001308009388 */ /* 0x000fe80000000800 */
[----:B------:R-:W1:Y:S01]  /*0f10*/  @!P1 LDS R3, [R15+0x1000] ;  /* 0x001000000f039984 */ /* 0x000e620000000800 */
        /* <DEDUP_REMOVED lines=12> */
[----:B------:R-:W-:Y:S01]  /*0fe0*/  BAR.SYNC.DEFER_BLOCKING 0x0 ;  /* 0x0000000000007b1d */ /* 0x000fe20000010000 */
[----:B------:R-:W-:-:S03]  /*0ff0*/  VIADD R16, R16, 0x4 ;  /* 0x0000000410107836 */ /* 0x000fc60000000000 */
[----:B------:R-:W-:Y:S02]  /*1000*/  ISETP.EQ.U32.AND P0, PT, R12, UR4, PT ;  /* 0x000000040c007c0c */ /* 0x000fe4000bf02070 */
[----:B------:R-:W-:Y:S01]  /*1010*/  BSSY.RECONVERGENT B1, `(.L_x_18) ;  /* 0x0000012000017945 */ /* 0x000fe20003800200 */
[----:B------:R-:W-:Y:S01]  /*1020*/  STS.64 [R15+0x1000], R18 ;  /* 0x001000120f007388 */ /* 0x000fe20000000a00 */
[----:B--2---:R-:W-:-:S13]  /*1030*/  CREDUX.MIN UR5, R20 ;  /* 0x00000000140572cc */ /* 0x004fda0000008000 */
[----:B------:R-:W-:-:S05]  /*1040*/  IMAD.U32 R22, RZ, RZ, UR5 ;  /* 0x00000005ff167e24 */ /* 0x000fca000f8e00ff */
[----:B------:R-:W-:Y:S01]  /*1050*/  @P0 ATOMS.MIN RZ, [R17], R22 ;  /* 0x0000001611ff038c */ /* 0x000fe20000800000 */
[----:B------:R-:W-:Y:S01]  /*1060*/  BAR.SYNC.DEFER_BLOCKING 0x0 ;  /* 0x0000000000007b1d */ /* 0x000fe20000010000 */
[----:B------:R-:W-:-:S05]  /*1070*/  ISETP.NE.AND P0, PT, R16, RZ, PT ;  /* 0x000000ff1000720c */ /* 0x000fca0003f05270 */
        /* <DEDUP_REMOVED lines=11> */
.L_x_19:
[----:B------:R-:W-:Y:S05]  /*1130*/  BSYNC.RECONVERGENT B1 ;  /* 0x0000000000017941 */ /* 0x000fea0003800200 */
.L_x_18:
[----:B------:R-:W-:Y:S06]  /*1140*/  BAR.SYNC.DEFER_BLOCKING 0x0 ;  /* 0x0000000000007b1d */ /* 0x000fec0000010000 */
[----:B-1----:R-:W1:Y:S02]  /*1150*/  LDS R3, [R15+0x1004] ;  /* 0x001004000f037984 */ /* 0x002e640000000800 */
[----:B-1----:R-:W-:-:S13]  /*1160*/  ISETP.NE.AND P2, PT, R3, R0, PT ;  /* 0x000000000300720c */ /* 0x002fda0003f45270 */
[----:B------:R-:W1:Y:S02]  /*1170*/  @!P2 LDS R3, [R8] ;  /* 0x000000000803a984 */ /* 0x000e640000000800 */
[----:B-1----:R-:W-:-:S05]  /*1180*/  @!P2 IADD3 R3, PT, PT, R3, 0x1, RZ ;  /* 0x000000010303a810 */ /* 0x002fca0007ffe0ff */
[----:B------:R-:W-:Y:S04]  /*1190*/  @!P2 STS [R8], R3 ;  /* 0x000000030800a388 */ /* 0x000fe80000000800 */
[----:B------:R-:W1:Y:S02]  /*11a0*/  @!P2 LDS R6, [R15+0x1000] ;  /* 0x001000000f06a984 */ /* 0x000e640000000800 */
[----:B-1----:R-:W-:-:S04]  /*11b0*/  @!P2 ISETP.GT.AND P1, PT, R6, -0x1, PT ;  /* 0xffffffff0600a80c */ /* 0x002fc80003f24270 */
[----:B------:R-:W-:Y:S02]  /*11c0*/  @!P2 SEL R7, R2, 0x80000000, P1 ;  /* 0x800000000207a807 */ /* 0x000fe40000800000 */
[----:B------:R-:W-:Y:S02]  /*11d0*/  IADD3 R18, P1, PT, R4, 0x10, RZ ;  /* 0x0000001004127810 */ /* 0x000fe40007f3e0ff */
[----:B------:R-:W-:-:S03]  /*11e0*/  @!P2 LOP3.LUT R7, R7, R6, RZ, 0x3c, !PT ;  /* 0x000000060707a212 */ /* 0x000fc600078e3cff */
[----:B------:R-:W-:Y:S02]  /*11f0*/  IMAD.X R19, RZ, RZ, R5, P1 ;  /* 0x000000ffff137224 */ /* 0x000fe400008e0605 */
[----:B------:R1:W-:Y:S01]  /*1200*/  @!P2 STG.E desc[UR6][R4.64+0x4], R7 ;  /* 0x000004070400a986 */ /* 0x0003e2000c101906 */
[----:B------:R-:W-:Y:S05]  /*1210*/  @P0 BRA `(.L_x_20) ;  /* 0xfffffff400380947 */ /* 0x000fea000383ffff */
.L_x_11:
[----:B------:R-:W-:Y:S05]  /*1220*/  BSYNC.RECONVERGENT B0 ;  /* 0x0000000000007941 */ /* 0x000fea0003800200 */
.L_x_10:
[----:B------:R-:W-:-:S13]  /*1230*/  ISETP.NE.AND P0, PT, R10, RZ, PT ;  /* 0x000000ff0a00720c */ /* 0x000fda0003f05270 */
[----:B------:R-:W-:Y:S05]  /*1240*/  @!P0 EXIT ;  /* 0x000000000000894d */ /* 0x000fea0003800000 */
[----:B-1----:R-:W1:Y:S01]  /*1250*/  LDC.64 R4, c[0x0][0x380] ;  /* 0x0000e000ff047b82 */ /* 0x002e620000000a00 */
[----:B------:R-:W-:Y:S01]  /*1260*/  IMAD.MOV R10, RZ, RZ, -R10 ;  /* 0x000000ffff0a7224 */ /* 0x000fe200078e0a0a */
[----:B------:R-:W2:Y:S02]  /*1270*/  LDCU UR5, c[0x0][0x398] ;  /* 0x00007300ff0577ac */ /* 0x000ea40008000800 */
[----:B-12---:R-:W-:-:S07]  /*1280*/  IMAD.WIDE.U32 R4, R9, 0x4, R4 ;  /* 0x0000000409047825 */ /* 0x006fce00078e0004 */
.L_x_25:
[----:B------:R-:W1:Y:S01]  /*1290*/  LDS R3, [R8] ;  /* 0x0000000008037984 */ /* 0x000e620000000800 */
[----:B------:R-:W-:Y:S02]  /*12a0*/  IMAD.MOV.U32 R9, RZ, RZ, -0x1 ;  /* 0xffffffffff097424 */ /* 0x000fe400078e00ff */
[----:B-1----:R-:W-:-:S05]  /*12b0*/  IMAD R3, R3, UR8, R0 ;  /* 0x0000000803037c24 */ /* 0x002fca000f8e0200 */
[----:B------:R-:W-:-:S13]  /*12c0*/  ISETP.GE.U32.AND P0, PT, R3, UR5, PT ;  /* 0x0000000503007c0c */ /* 0x000fda000bf06070 */
        /* <DEDUP_REMOVED lines=18> */
[----:B------:R-:W-:-:S05]  /*13f0*/  MOV R7, UR9 ;  /* 0x0000000900077c02 */ /* 0x000fca0008000f00 */
        /* <DEDUP_REMOVED lines=13> */
.L_x_22:
[----:B------:R-:W-:Y:S05]  /*14d0*/  BSYNC.RECONVERGENT B0 ;  /* 0x0000000000007941 */ /* 0x000fea0003800200 */
.L_x_21:
[----:B------:R-:W-:Y:S01]  /*14e0*/  BAR.SYNC.DEFER_BLOCKING 0x0 ;  /* 0x0000000000007b1d */ /* 0x000fe20000010000 */
[----:B------:R-:W-:-:S05]  /*14f0*/  VIADD R10, R10, 0x1 ;  /* 0x000000010a0a7836 */ /* 0x000fca0000000000 */
[----:B------:R-:W-:Y:S01]  /*1500*/  BSSY.RECONVERGENT B0, `(.L_x_23) ;  /* 0x000000d000007945 */ /* 0x000fe20003800200 */
[----:B------:R-:W-:Y:S01]  /*1510*/  ISETP.NE.AND P0, PT, R10, RZ, PT ;  /* 0x000000ff0a00720c */ /* 0x000fe20003f05270 */
[----:B-1----:R-:W1:Y:S02]  /*1520*/  LDS R3, [R13+0x1004] ;  /* 0x001004000d037984 */ /* 0x002e640000000800 */
[----:B-1----:R-:W-:-:S13]  /*1530*/  ISETP.NE.AND P1, PT, R3, R0, PT ;  /* 0x000000000300720c */ /* 0x002fda0003f25270 */
[----:B------:R-:W-:Y:S05]  /*1540*/  @P1 BRA `(.L_x_24) ;  /* 0x0000000000201947 */ /* 0x000fea0003800000 */
[----:B------:R-:W1:Y:S02]  /*1550*/  LDS R3, [R8] ;  /* 0x0000000008037984 */ /* 0x000e640000000800 */
[----:B-1----:R-:W-:-:S05]  /*1560*/  VIADD R3, R3, 0x1 ;  /* 0x0000000103037836 */ /* 0x002fca0000000000 */
[----:B------:R-:W-:Y:S04]  /*1570*/  STS [R8], R3 ;  /* 0x0000000308007388 */ /* 0x000fe80000000800 */
[----:B------:R-:W1:Y:S02]  /*1580*/  LDS R6, [R13+0x1000] ;  /* 0x001000000d067984 */ /* 0x000e640000000800 */
[----:B-1----:R-:W-:-:S04]  /*1590*/  ISETP.GT.AND P1, PT, R6, -0x1, PT ;  /* 0xffffffff0600780c */ /* 0x002fc80003f24270 */
[----:B------:R-:W-:-:S04]  /*15a0*/  SEL R7, R2, 0x80000000, P1 ;  /* 0x8000000002077807 */ /* 0x000fc80000800000 */
[----:B------:R-:W-:-:S05]  /*15b0*/  LOP3.LUT R7, R7, R6, RZ, 0x3c, !PT ;  /* 0x0000000607077212 */ /* 0x000fca00078e3cff */
[----:B------:R1:W-:Y:S02]  /*15c0*/  STG.E desc[UR6][R4.64], R7 ;  /* 0x0000000704007986 */ /* 0x0003e4000c101906 */
.L_x_24:
[----:B------:R-:W-:Y:S05]  /*15d0*/  BSYNC.RECONVERGENT B0 ;  /* 0x0000000000007941 */ /* 0x000fea0003800200 */
.L_x_23:
[----:B-1----:R-:W-:-:S05]  /*15e0*/  IADD3 R4, P1, PT, R4, 0x4, RZ ;  /* 0x0000000404047810 */ /* 0x002fca0007f3e0ff */
[----:B------:R-:W-:Y:S01]  /*15f0*/  IMAD.X R5, RZ, RZ, R5, P1 ;  /* 0x000000ffff057224 */ /* 0x000fe200008e0605 */
[----:B------:R-:W-:Y:S07]  /*1600*/  @P0 BRA `(.L_x_25) ;  /* 0xfffffffc00200947 */ /* 0x000fee000383ffff */
[----:B------:R-:W-:Y:S05]  /*1610*/  EXIT ;  /* 0x000000000000794d */ /* 0x000fea0003800000 */
.L_x_26:
[----:B------:R-:W-:-:S00]  /*1620*/  BRA `(.L_x_26) ;  /* 0xfffffffc00fc7947 */ /* 0x000fc0000383ffff */
[----:B------:R-:W-:-:S00]  /*1630*/  NOP ;  /* 0x0000000000007918 */ /* 0x000fc00000000000 */
        /* <DEDUP_REMOVED lines=12> */
.L_x_27:


//--------------------- .nv.shared._Z13RadixSort_gpuPfPjS0_j --------------------------
	.section	.nv.shared._Z13RadixSort_gpuPfPjS0_j,"aw",@nobits
	.sectionflags	@""
	.align	4
.nv.shared._Z13RadixSort_gpuPfPjS0_j:
	.zero		5128


//--------------------- .nv.shared.reserved.0     --------------------------
	.section	.nv.shared.reserved.0,"aw",@nobits
	.weak		__nv_reservedSMEM_offset_0_alias
	.size		__nv_reservedSMEM_offset_0_alias, 0, 64
	.other		__nv_reservedSMEM_offset_0_alias,@"STO_CUDA_RESERVED_SHARED STV_DEFAULT"
__nv_reservedSMEM_offset_0_alias:
	.zero		0
	.zero		64


//--------------------- .nv.constant0._Z13RadixSort_gpuPfPjS0_j --------------------------
	.section	.nv.constant0._Z13RadixSort_gpuPfPjS0_j,"a",@progbits
	.sectionflags	@""
	.align	4
.nv.constant0._Z13RadixSort_gpuPfPjS0_j:
	.zero		924


//--------------------- SYMBOLS --------------------------

	.type		.nv.reservedSmem.offset0,@object
	.size		.nv.reservedSmem.offset0,0x4
	.type		.nv.reservedSmem.cap,@object
	.size		.nv.reservedSmem.cap,0x4
